//
// Generated by NVIDIA NVVM Compiler
//
// Compiler Build ID: CL-36424714
// Cuda compilation tools, release 13.0, V13.0.88
// Based on NVVM 20.0.0
//

.version 9.0
.target sm_100
.address_size 64

	// .globl	_Z11symmetrizefPfi

.visible .entry _Z11symmetrizefPfi(
	.param .u64 .ptr .align 1 _Z11symmetrizefPfi_param_0,
	.param .u32 _Z11symmetrizefPfi_param_1
)
{
	.reg .pred 	%p<6>;
	.reg .b32 	%r<10>;
	.reg .b32 	%f<5>;
	.reg .b64 	%rd<12>;

	ld.param.u64 	%rd3, [_Z11symmetrizefPfi_param_0];
	ld.param.u32 	%r2, [_Z11symmetrizefPfi_param_1];
	mov.u32 	%r3, %ntid.x;
	mov.u32 	%r4, %ctaid.x;
	mov.u32 	%r5, %tid.x;
	mad.lo.s32 	%r6, %r3, %r4, %r5;
	cvt.u64.u32 	%rd1, %r6;
	mov.u32 	%r7, %ntid.y;
	mov.u32 	%r8, %ctaid.y;
	mov.u32 	%r9, %tid.y;
	mad.lo.s32 	%r1, %r7, %r8, %r9;
	cvt.s64.s32 	%rd2, %r2;
	setp.ge.u64 	%p1, %rd1, %rd2;
	setp.ge.u32 	%p2, %r1, %r2;
	or.pred  	%p3, %p2, %p1;
	setp.le.u32 	%p4, %r6, %r1;
	or.pred  	%p5, %p4, %p3;
	@%p5 bra 	$L__BB0_2;
	cvta.to.global.u64 	%rd4, %rd3;
	cvt.u64.u32 	%rd5, %r1;
	mad.lo.s64 	%rd6, %rd2, %rd1, %rd5;
	shl.b64 	%rd7, %rd6, 2;
	add.s64 	%rd8, %rd4, %rd7;
	ld.global.f32 	%f1, [%rd8];
	mad.lo.s64 	%rd9, %rd2, %rd5, %rd1;
	shl.b64 	%rd10, %rd9, 2;
	add.s64 	%rd11, %rd4, %rd10;
	ld.global.f32 	%f2, [%rd11];
	add.f32 	%f3, %f1, %f2;
	mul.f32 	%f4, %f3, 0f3F000000;
	st.global.f32 	[%rd8], %f4;
	st.global.f32 	[%rd11], %f4;
$L__BB0_2:
	ret;

}
	// .globl	_Z11symmetrizedPdi
.visible .entry _Z11symmetrizedPdi(
	.param .u64 .ptr .align 1 _Z11symmetrizedPdi_param_0,
	.param .u32 _Z11symmetrizedPdi_param_1
)
{
	.reg .pred 	%p<6>;
	.reg .b32 	%r<10>;
	.reg .b64 	%rd<12>;
	.reg .b64 	%fd<5>;

	ld.param.u64 	%rd3, [_Z11symmetrizedPdi_param_0];
	ld.param.u32 	%r2, [_Z11symmetrizedPdi_param_1];
	mov.u32 	%r3, %ntid.x;
	mov.u32 	%r4, %ctaid.x;
	mov.u32 	%r5, %tid.x;
	mad.lo.s32 	%r6, %r3, %r4, %r5;
	cvt.u64.u32 	%rd1, %r6;
	mov.u32 	%r7, %ntid.y;
	mov.u32 	%r8, %ctaid.y;
	mov.u32 	%r9, %tid.y;
	mad.lo.s32 	%r1, %r7, %r8, %r9;
	cvt.s64.s32 	%rd2, %r2;
	setp.ge.u64 	%p1, %rd1, %rd2;
	setp.ge.u32 	%p2, %r1, %r2;
	or.pred  	%p3, %p2, %p1;
	setp.le.u32 	%p4, %r6, %r1;
	or.pred  	%p5, %p4, %p3;
	@%p5 bra 	$L__BB1_2;
	cvta.to.global.u64 	%rd4, %rd3;
	cvt.u64.u32 	%rd5, %r1;
	mad.lo.s64 	%rd6, %rd2, %rd1, %rd5;
	shl.b64 	%rd7, %rd6, 3;
	add.s64 	%rd8, %rd4, %rd7;
	ld.global.f64 	%fd1, [%rd8];
	mad.lo.s64 	%rd9, %rd2, %rd5, %rd1;
	shl.b64 	%rd10, %rd9, 3;
	add.s64 	%rd11, %rd4, %rd10;
	ld.global.f64 	%fd2, [%rd11];
	add.f64 	%fd3, %fd1, %fd2;
	mul.f64 	%fd4, %fd3, 0d3FE0000000000000;
	st.global.f64 	[%rd8], %fd4;
	st.global.f64 	[%rd11], %fd4;
$L__BB1_2:
	ret;

}


// ===== COMPILED SASS (sm_100) =====

	.target	sm_100

	.elftype	@"ET_EXEC"


//--------------------- .note.nv.tkinfo           --------------------------
	.section	.note.nv.tkinfo,"",@"SHT_NOTE"
	.sectionflags	@"SHF_NOTE_NV_TKINFO"
	.tkinfo
        /*0018*/ 	.word	0x00000002
        /*0030*/ 	.string	""
        /*0030*/ 	.string	"ptxas"
        /*0030*/ 	.string	"Cuda compilation tools, release 13.0, V13.0.88"
        /*0030*/ 	.string	"Build cuda_13.0.r13.0/compiler.36424714_0"
        /*0030*/ 	.string	"-arch sm_100 -m 64 "



//--------------------- .note.nv.cuinfo           --------------------------
	.section	.note.nv.cuinfo,"",@"SHT_NOTE"
	.sectionflags	@"SHF_NOTE_NV_CUINFO"
        /*0018*/ 	.short	0x0002
        /*001a*/ 	.short	0x0064
        /*001c*/ 	.short	0x0082
	.zero		2


//--------------------- .nv.info                  --------------------------
	.section	.nv.info,"",@"SHT_CUDA_INFO"
	.align	4


	//----- nvinfo : EIATTR_REGCOUNT
	.align		4
        /*0000*/ 	.byte	0x04, 0x2f
        /*0002*/ 	.short	(.L_1 - .L_0)
	.align		4
.L_0:
        /*0004*/ 	.word	index@(_Z11symmetrizefPfi)
        /*0008*/ 	.word	0x0000000e


	//----- nvinfo : EIATTR_FRAME_SIZE
	.align		4
.L_1:
        /*000c*/ 	.byte	0x04, 0x11
        /*000e*/ 	.short	(.L_3 - .L_2)
	.align		4
.L_2:
        /*0010*/ 	.word	index@(_Z11symmetrizefPfi)
        /*0014*/ 	.word	0x00000000


	//----- nvinfo : EIATTR_REGCOUNT
	.align		4
.L_3:
        /*0018*/ 	.byte	0x04, 0x2f
        /*001a*/ 	.short	(.L_5 - .L_4)
	.align		4
.L_4:
        /*001c*/ 	.word	index@(_Z11symmetrizedPdi)
        /*0020*/ 	.word	0x0000000e


	//----- nvinfo : EIATTR_FRAME_SIZE
	.align		4
.L_5:
        /*0024*/ 	.byte	0x04, 0x11
        /*0026*/ 	.short	(.L_7 - .L_6)
	.align		4
.L_6:
        /*0028*/ 	.word	index@(_Z11symmetrizedPdi)
        /*002c*/ 	.word	0x00000000


	//----- nvinfo : EIATTR_MIN_STACK_SIZE
	.align		4
.L_7:
        /*0030*/ 	.byte	0x04, 0x12
        /*0032*/ 	.short	(.L_9 - .L_8)
	.align		4
.L_8:
        /*0034*/ 	.word	index@(_Z11symmetrizedPdi)
        /*0038*/ 	.word	0x00000000


	//----- nvinfo : EIATTR_MIN_STACK_SIZE
	.align		4
.L_9:
        /*003c*/ 	.byte	0x04, 0x12
        /*003e*/ 	.short	(.L_11 - .L_10)
	.align		4
.L_10:
        /*0040*/ 	.word	index@(_Z11symmetrizefPfi)
        /*0044*/ 	.word	0x00000000
.L_11:


//--------------------- .nv.compat                --------------------------
	.section	.nv.compat,"",@"SHT_CUDA_COMPAT_INFO"
	.align	4
        /*0000*/ 	.byte	0x02, 0x09, 0x00, 0x00, 0x02, 0x02, 0x01, 0x00, 0x02, 0x05, 0x05, 0x00, 0x03, 0x07, 0x01, 0x01
        /*0010*/ 	.byte	0x02, 0x03, 0x00, 0x00, 0x02, 0x06, 0x01, 0x00, 0x04, 0x0b, 0x08, 0x00, 0x01, 0x00, 0x00, 0x00
        /*0020*/ 	.byte	0x00, 0x00, 0x00, 0x00


//--------------------- .nv.info._Z11symmetrizedPdi --------------------------
	.section	.nv.info._Z11symmetrizedPdi,"",@"SHT_CUDA_INFO"
	.sectionflags	@""
	.align	4


	//----- nvinfo : EIATTR_CUDA_API_VERSION
	.align		4
        /*0000*/ 	.byte	0x04, 0x37
        /*0002*/ 	.short	(.L_13 - .L_12)
.L_12:
        /*0004*/ 	.word	0x00000082


	//----- nvinfo : EIATTR_KPARAM_INFO
	.align		4
.L_13:
        /*0008*/ 	.byte	0x04, 0x17
        /*000a*/ 	.short	(.L_15 - .L_14)
.L_14:
        /*000c*/ 	.word	0x00000000
        /*0010*/ 	.short	0x0001
        /*0012*/ 	.short	0x0008
        /*0014*/ 	.byte	0x00, 0xf0, 0x11, 0x00


	//----- nvinfo : EIATTR_KPARAM_INFO
	.align		4
.L_15:
        /*0018*/ 	.byte	0x04, 0x17
        /*001a*/ 	.short	(.L_17 - .L_16)
.L_16:
        /*001c*/ 	.word	0x00000000
        /*0020*/ 	.short	0x0000
        /*0022*/ 	.short	0x0000
        /*0024*/ 	.byte	0x00, 0xf5, 0x21, 0x00


	//----- nvinfo : EIATTR_SPARSE_MMA_MASK
	.align		4
.L_17:
        /*0028*/ 	.byte	0x03, 0x50
        /*002a*/ 	.short	0x0000


	//----- nvinfo : EIATTR_MAXREG_COUNT
	.align		4
        /*002c*/ 	.byte	0x03, 0x1b
        /*002e*/ 	.short	0x00ff


	//----- nvinfo : EIATTR_MERCURY_ISA_VERSION
	.align		4
        /*0030*/ 	.byte	0x03, 0x5f
        /*0032*/ 	.short	0x0101


	//----- nvinfo : EIATTR_VRC_CTA_INIT_COUNT
	.align		4
        /*0034*/ 	.byte	0x02, 0x4a
	.zero		1
	.zero		1


	//----- nvinfo : EIATTR_EXIT_INSTR_OFFSETS
	.align		4
        /*0038*/ 	.byte	0x04, 0x1c
        /*003a*/ 	.short	(.L_19 - .L_18)


	//   ....[0]....
.L_18:
        /*003c*/ 	.word	0x000000f0


	//   ....[1]....
        /*0040*/ 	.word	0x00000240


	//----- nvinfo : EIATTR_CBANK_PARAM_SIZE
	.align		4
.L_19:
        /*0044*/ 	.byte	0x03, 0x19
        /*0046*/ 	.short	0x000c


	//----- nvinfo : EIATTR_PARAM_CBANK
	.align		4
        /*0048*/ 	.byte	0x04, 0x0a
        /*004a*/ 	.short	(.L_21 - .L_20)
	.align		4
.L_20:
        /*004c*/ 	.word	index@(.nv.constant0._Z11symmetrizedPdi)
        /*0050*/ 	.short	0x0380
        /*0052*/ 	.short	0x000c


	//----- nvinfo : EIATTR_SW_WAR
	.align		4
.L_21:
        /*0054*/ 	.byte	0x04, 0x36
        /*0056*/ 	.short	(.L_23 - .L_22)
.L_22:
        /*0058*/ 	.word	0x00000008
.L_23:


//--------------------- .nv.info._Z11symmetrizefPfi --------------------------
	.section	.nv.info._Z11symmetrizefPfi,"",@"SHT_CUDA_INFO"
	.sectionflags	@""
	.align	4


	//----- nvinfo : EIATTR_CUDA_API_VERSION
	.align		4
        /*0000*/ 	.byte	0x04, 0x37
        /*0002*/ 	.short	(.L_25 - .L_24)
.L_24:
        /*0004*/ 	.word	0x00000082


	//----- nvinfo : EIATTR_KPARAM_INFO
	.align		4
.L_25:
        /*0008*/ 	.byte	0x04, 0x17
        /*000a*/ 	.short	(.L_27 - .L_26)
.L_26:
        /*000c*/ 	.word	0x00000000
        /*0010*/ 	.short	0x0001
        /*0012*/ 	.short	0x0008
        /*0014*/ 	.byte	0x00, 0xf0, 0x11, 0x00


	//----- nvinfo : EIATTR_KPARAM_INFO
	.align		4
.L_27:
        /*0018*/ 	.byte	0x04, 0x17
        /*001a*/ 	.short	(.L_29 - .L_28)
.L_28:
        /*001c*/ 	.word	0x00000000
        /*0020*/ 	.short	0x0000
        /*0022*/ 	.short	0x0000
        /*0024*/ 	.byte	0x00, 0xf5, 0x21, 0x00


	//----- nvinfo : EIATTR_SPARSE_MMA_MASK
	.align		4
.L_29:
        /*0028*/ 	.byte	0x03, 0x50
        /*002a*/ 	.short	0x0000


	//----- nvinfo : EIATTR_MAXREG_COUNT
	.align		4
        /*002c*/ 	.byte	0x03, 0x1b
        /*002e*/ 	.short	0x00ff


	//----- nvinfo : EIATTR_MERCURY_ISA_VERSION
	.align		4
        /*0030*/ 	.byte	0x03, 0x5f
        /*0032*/ 	.short	0x0101


	//----- nvinfo : EIATTR_VRC_CTA_INIT_COUNT
	.align		4
        /*0034*/ 	.byte	0x02, 0x4a
	.zero		1
	.zero		1


	//----- nvinfo : EIATTR_EXIT_INSTR_OFFSETS
	.align		4
        /*0038*/ 	.byte	0x04, 0x1c
        /*003a*/ 	.short	(.L_31 - .L_30)


	//   ....[0]....
.L_30:
        /*003c*/ 	.word	0x000000f0


	//   ....[1]....
        /*0040*/ 	.word	0x00000240


	//----- nvinfo : EIATTR_CBANK_PARAM_SIZE
	.align		4
.L_31:
        /*0044*/ 	.byte	0x03, 0x19
        /*0046*/ 	.short	0x000c


	//----- nvinfo : EIATTR_PARAM_CBANK
	.align		4
        /*0048*/ 	.byte	0x04, 0x0a
        /*004a*/ 	.short	(.L_33 - .L_32)
	.align		4
.L_32:
        /*004c*/ 	.word	index@(.nv.constant0._Z11symmetrizefPfi)
        /*0050*/ 	.short	0x0380
        /*0052*/ 	.short	0x000c


	//----- nvinfo : EIATTR_SW_WAR
	.align		4
.L_33:
        /*0054*/ 	.byte	0x04, 0x36
        /*0056*/ 	.short	(.L_35 - .L_34)
.L_34:
        /*0058*/ 	.word	0x00000008
.L_35:


//--------------------- .nv.callgraph             --------------------------
	.section	.nv.callgraph,"",@"SHT_CUDA_CALLGRAPH"
	.align	4
	.sectionentsize	8
	.align		4
        /*0000*/ 	.word	0x00000000
	.align		4
        /*0004*/ 	.word	0xffffffff
	.align		4
        /*0008*/ 	.word	0x00000000
	.align		4
        /*000c*/ 	.word	0xfffffffe
	.align		4
        /*0010*/ 	.word	0x00000000
	.align		4
        /*0014*/ 	.word	0xfffffffd
	.align		4
        /*0018*/ 	.word	0x00000000
	.align		4
        /*001c*/ 	.word	0xfffffffc


//--------------------- .text._Z11symmetrizedPdi  --------------------------
	.section	.text._Z11symmetrizedPdi,"ax",@progbits
	.align	128
        .global         _Z11symmetrizedPdi
        .type           _Z11symmetrizedPdi,@function
        .size           _Z11symmetrizedPdi,(.L_x_2 - _Z11symmetrizedPdi)
        .other          _Z11symmetrizedPdi,@"STO_CUDA_ENTRY STV_DEFAULT"
_Z11symmetrizedPdi:
.text._Z11symmetrizedPdi:
[----:B------:R-:W-:Y:S01]  /*0000*/  LDC R1, c[0x0][0x37c] ;  /* 0x0000df00ff017b82 */ /* 0x000fe20000000800 */
[----:B------:R-:W0:Y:S01]  /*0010*/  S2R R8, SR_CTAID.X ;  /* 0x0000000000087919 */ /* 0x000e220000002500 */
[----:B------:R-:W0:Y:S01]  /*0020*/  LDCU UR4, c[0x0][0x360] ;  /* 0x00006c00ff0477ac */ /* 0x000e220008000800 */
[----:B------:R-:W0:Y:S01]  /*0030*/  S2R R9, SR_TID.X ;  /* 0x0000000000097919 */ /* 0x000e220000002100 */
[----:B------:R-:W1:Y:S01]  /*0040*/  LDCU UR7, c[0x0][0x388] ;  /* 0x00007100ff0777ac */ /* 0x000e620008000800 */
[----:B------:R-:W2:Y:S01]  /*0050*/  S2R R2, SR_CTAID.Y ;  /* 0x0000000000027919 */ /* 0x000ea20000002600 */
[----:B------:R-:W2:Y:S01]  /*0060*/  LDCU UR5, c[0x0][0x364] ;  /* 0x00006c80ff0577ac */ /* 0x000ea20008000800 */
[----:B------:R-:W2:Y:S01]  /*0070*/  S2R R3, SR_TID.Y ;  /* 0x0000000000037919 */ /* 0x000ea20000002200 */
[----:B-1----:R-:W-:Y:S01]  /*0080*/  USHF.R.S32.HI UR6, URZ, 0x1f, UR7 ;  /* 0x0000001fff067899 */ /* 0x002fe20008011407 */
[----:B0-----:R-:W-:-:S05]  /*0090*/  IMAD R8, R8, UR4, R9 ;  /* 0x0000000408087c24 */ /* 0x001fca000f8e0209 */
[----:B------:R-:W-:Y:S01]  /*00a0*/  ISETP.GE.U32.AND P0, PT, R8, UR7, PT ;  /* 0x0000000708007c0c */ /* 0x000fe2000bf06070 */
[----:B--2---:R-:W-:-:S03]  /*00b0*/  IMAD R2, R2, UR5, R3 ;  /* 0x0000000502027c24 */ /* 0x004fc6000f8e0203 */
[----:B------:R-:W-:-:S04]  /*00c0*/  ISETP.GE.U32.AND.EX P0, PT, RZ, UR6, PT, P0 ;  /* 0x00000006ff007c0c */ /* 0x000fc8000bf06100 */
[----:B------:R-:W-:-:S04]  /*00d0*/  ISETP.GE.U32.OR P0, PT, R2, UR7, P0 ;  /* 0x0000000702007c0c */ /* 0x000fc80008706470 */
[----:B------:R-:W-:-:S13]  /*00e0*/  ISETP.LE.U32.OR P0, PT, R8, R2, P0 ;  /* 0x000000020800720c */ /* 0x000fda0000703470 */
[----:B------:R-:W-:Y:S05]  /*00f0*/  @P0 EXIT ;  /* 0x000000000000094d */ /* 0x000fea0003800000 */
[----:B------:R-:W0:Y:S01]  /*0100*/  LDCU.64 UR8, c[0x0][0x380] ;  /* 0x00007000ff0877ac */ /* 0x000e220008000a00 */
[----:B------:R-:W-:Y:S02]  /*0110*/  IMAD.MOV.U32 R3, RZ, RZ, RZ ;  /* 0x000000ffff037224 */ /* 0x000fe400078e00ff */
[----:B------:R-:W-:Y:S01]  /*0120*/  IMAD.MOV.U32 R9, RZ, RZ, RZ ;  /* 0x000000ffff097224 */ /* 0x000fe200078e00ff */
[----:B------:R-:W1:Y:S01]  /*0130*/  LDCU.64 UR4, c[0x0][0x358] ;  /* 0x00006b00ff0477ac */ /* 0x000e620008000a00 */
[C---:B------:R-:W-:Y:S02]  /*0140*/  IMAD R7, R8.reuse, UR6, RZ ;  /* 0x0000000608077c24 */ /* 0x040fe4000f8e02ff */
[----:B------:R-:W-:-:S04]  /*0150*/  IMAD.WIDE.U32 R4, R8, UR7, R2 ;  /* 0x0000000708047c25 */ /* 0x000fc8000f8e0002 */
[----:B------:R-:W-:Y:S01]  /*0160*/  IMAD.WIDE.U32 R8, R2, UR7, R8 ;  /* 0x0000000702087c25 */ /* 0x000fe2000f8e0008 */
[----:B------:R-:W-:-:S03]  /*0170*/  IADD3 R3, PT, PT, R5, R7, RZ ;  /* 0x0000000705037210 */ /* 0x000fc60007ffe0ff */
[----:B------:R-:W-:Y:S01]  /*0180*/  IMAD R11, R2, UR6, RZ ;  /* 0x00000006020b7c24 */ /* 0x000fe2000f8e02ff */
[----:B0-----:R-:W-:-:S03]  /*0190*/  LEA R2, P0, R4, UR8, 0x3 ;  /* 0x0000000804027c11 */ /* 0x001fc6000f8018ff */
[----:B------:R-:W-:Y:S01]  /*01a0*/  IMAD.IADD R5, R9, 0x1, R11 ;  /* 0x0000000109057824 */ /* 0x000fe200078e020b */
[----:B------:R-:W-:Y:S02]  /*01b0*/  LEA R6, P1, R8, UR8, 0x3 ;  /* 0x0000000808067c11 */ /* 0x000fe4000f8218ff */
[----:B------:R-:W-:Y:S02]  /*01c0*/  LEA.HI.X R3, R4, UR9, R3, 0x3, P0 ;  /* 0x0000000904037c11 */ /* 0x000fe400080f1c03 */
[----:B------:R-:W-:-:S03]  /*01d0*/  LEA.HI.X R7, R8, UR9, R5, 0x3, P1 ;  /* 0x0000000908077c11 */ /* 0x000fc600088f1c05 */
[----:B-1----:R-:W2:Y:S04]  /*01e0*/  LDG.E.64 R4, desc[UR4][R2.64] ;  /* 0x0000000402047981 */ /* 0x002ea8000c1e1b00 */
[----:B------:R-:W2:Y:S02]  /*01f0*/  LDG.E.64 R8, desc[UR4][R6.64] ;  /* 0x0000000406087981 */ /* 0x000ea4000c1e1b00 */
[----:B--2---:R-:W-:-:S08]  /*0200*/  DADD R4, R4, R8 ;  /* 0x0000000004047229 */ /* 0x004fd00000000008 */
[----:B------:R-:W-:-:S07]  /*0210*/  DMUL R4, R4, 0.5 ;  /* 0x3fe0000004047828 */ /* 0x000fce0000000000 */
[----:B------:R-:W-:Y:S04]  /*0220*/  STG.E.64 desc[UR4][R2.64], R4 ;  /* 0x0000000402007986 */ /* 0x000fe8000c101b04 */
[----:B------:R-:W-:Y:S01]  /*0230*/  STG.E.64 desc[UR4][R6.64], R4 ;  /* 0x0000000406007986 */ /* 0x000fe2000c101b04 */
[----:B------:R-:W-:Y:S05]  /*0240*/  EXIT ;  /* 0x000000000000794d */ /* 0x000fea0003800000 */
.L_x_0:
[----:B------:R-:W-:-:S00]  /*0250*/  BRA `(.L_x_0) ;  /* 0xfffffffc00fc7947 */ /* 0x000fc0000383ffff */
[----:B------:R-:W-:-:S00]  /*0260*/  NOP ;  /* 0x0000000000007918 */ /* 0x000fc00000000000 */
        /* <DEDUP_REMOVED lines=9> */
.L_x_2:


//--------------------- .text._Z11symmetrizefPfi  --------------------------
	.section	.text._Z11symmetrizefPfi,"ax",@progbits
	.align	128
        .global         _Z11symmetrizefPfi
        .type           _Z11symmetrizefPfi,@function
        .size           _Z11symmetrizefPfi,(.L_x_3 - _Z11symmetrizefPfi)
        .other          _Z11symmetrizefPfi,@"STO_CUDA_ENTRY STV_DEFAULT"
_Z11symmetrizefPfi:
.text._Z11symmetrizefPfi:
        /* <DEDUP_REMOVED lines=25> */
[----:B0-----:R-:W-:-:S04]  /*0190*/  LEA R2, P0, R6, UR8, 0x2 ;  /* 0x0000000806027c11 */ /* 0x001fc8000f8010ff */
[----:B------:R-:W-:Y:S02]  /*01a0*/  IADD3 R5, PT, PT, R9, R11, RZ ;  /* 0x0000000b09057210 */ /* 0x000fe40007ffe0ff */
[----:B------:R-:W-:Y:S02]  /*01b0*/  LEA R4, P1, R8, UR8, 0x2 ;  /* 0x0000000808047c11 */ /* 0x000fe4000f8210ff */
[----:B------:R-:W-:Y:S02]  /*01c0*/  LEA.HI.X R3, R6, UR9, R3, 0x2, P0 ;  /* 0x0000000906037c11 */ /* 0x000fe400080f1403 */
[----:B------:R-:W-:-:S03]  /*01d0*/  LEA.HI.X R5, R8, UR9, R5, 0x2, P1 ;  /* 0x0000000908057c11 */ /* 0x000fc600088f1405 */
[----:B-1----:R-:W2:Y:S04]  /*01e0*/  LDG.E R0, desc[UR4][R2.64] ;  /* 0x0000000402007981 */ /* 0x002ea8000c1e1900 */
[----:B------:R-:W2:Y:S02]  /*01f0*/  LDG.E R7, desc[UR4][R4.64] ;  /* 0x0000000404077981 */ /* 0x000ea4000c1e1900 */
[----:B--2---:R-:W-:-:S04]  /*0200*/  FADD R0, R0, R7 ;  /* 0x0000000700007221 */ /* 0x004fc80000000000 */
[----:B------:R-:W-:-:S05]  /*0210*/  FMUL R7, R0, 0.5 ;  /* 0x3f00000000077820 */ /* 0x000fca0000400000 */
[----:B------:R-:W-:Y:S04]  /*0220*/  STG.E desc[UR4][R2.64], R7 ;  /* 0x0000000702007986 */ /* 0x000fe8000c101904 */
[----:B------:R-:W-:Y:S01]  /*0230*/  STG.E desc[UR4][R4.64], R7 ;  /* 0x0000000704007986 */ /* 0x000fe2000c101904 */
[----:B------:R-:W-:Y:S05]  /*0240*/  EXIT ;  /* 0x000000000000794d */ /* 0x000fea0003800000 */
.L_x_1:
        /* <DEDUP_REMOVED lines=11> */
.L_x_3:


//--------------------- .nv.shared.reserved.0     --------------------------
	.section	.nv.shared.reserved.0,"aw",@nobits
	.weak		__nv_reservedSMEM_offset_0_alias
	.size		__nv_reservedSMEM_offset_0_alias, 0, 64
	.other		__nv_reservedSMEM_offset_0_alias,@"STO_CUDA_RESERVED_SHARED STV_DEFAULT"
__nv_reservedSMEM_offset_0_alias:
	.zero		0
	.zero		64


//--------------------- .nv.constant0._Z11symmetrizedPdi --------------------------
	.section	.nv.constant0._Z11symmetrizedPdi,"a",@progbits
	.sectionflags	@""
	.align	4
.nv.constant0._Z11symmetrizedPdi:
	.zero		908


//--------------------- .nv.constant0._Z11symmetrizefPfi --------------------------
	.section	.nv.constant0._Z11symmetrizefPfi,"a",@progbits
	.sectionflags	@""
	.align	4
.nv.constant0._Z11symmetrizefPfi:
	.zero		908


//--------------------- SYMBOLS --------------------------

	.type		.nv.reservedSmem.offset0,@object
	.size		.nv.reservedSmem.offset0,0x4
